//
// Generated by NVIDIA NVVM Compiler
//
// Compiler Build ID: CL-36424714
// Cuda compilation tools, release 13.0, V13.0.88
// Based on NVVM 20.0.0
//

.version 9.0
.target sm_100
.address_size 64

	// .globl	_Z29cnnFullyConnectedLayerForwardPKfS0_S0_Pf
.const .align 4 .u32 out_area;
.const .align 4 .u32 in_area;
// _ZZ3dotPKfS0_PfE5cache has been demoted

.visible .entry _Z29cnnFullyConnectedLayerForwardPKfS0_S0_Pf(
	.param .u64 .ptr .align 1 _Z29cnnFullyConnectedLayerForwardPKfS0_S0_Pf_param_0,
	.param .u64 .ptr .align 1 _Z29cnnFullyConnectedLayerForwardPKfS0_S0_Pf_param_1,
	.param .u64 .ptr .align 1 _Z29cnnFullyConnectedLayerForwardPKfS0_S0_Pf_param_2,
	.param .u64 .ptr .align 1 _Z29cnnFullyConnectedLayerForwardPKfS0_S0_Pf_param_3
)
{
	.reg .pred 	%p<9>;
	.reg .b32 	%r<27>;
	.reg .b32 	%f<31>;
	.reg .b64 	%rd<20>;
	.reg .b64 	%fd<4>;
	// demoted variable
	.shared .align 4 .b8 _ZZ3dotPKfS0_PfE5cache[4096];
	ld.param.u64 	%rd7, [_Z29cnnFullyConnectedLayerForwardPKfS0_S0_Pf_param_0];
	ld.param.u64 	%rd8, [_Z29cnnFullyConnectedLayerForwardPKfS0_S0_Pf_param_1];
	ld.param.u64 	%rd9, [_Z29cnnFullyConnectedLayerForwardPKfS0_S0_Pf_param_2];
	ld.param.u64 	%rd10, [_Z29cnnFullyConnectedLayerForwardPKfS0_S0_Pf_param_3];
	ld.const.u32 	%r1, [out_area];
	setp.lt.s32 	%p1, %r1, 1;
	@%p1 bra 	$L__BB0_13;
	ld.const.u32 	%r2, [in_area];
	mov.u32 	%r3, %tid.x;
	mov.u32 	%r15, %ctaid.x;
	mov.u32 	%r4, %ntid.x;
	mad.lo.s32 	%r5, %r15, %r4, %r3;
	mov.u32 	%r16, %nctaid.x;
	mul.lo.s32 	%r6, %r4, %r16;
	shl.b32 	%r17, %r3, 2;
	mov.u32 	%r18, _ZZ3dotPKfS0_PfE5cache;
	add.s32 	%r7, %r18, %r17;
	cvta.to.global.u64 	%rd1, %rd10;
	cvta.to.global.u64 	%rd2, %rd9;
	cvta.to.global.u64 	%rd3, %rd7;
	cvta.to.global.u64 	%rd4, %rd8;
	mov.b32 	%r24, 0;
$L__BB0_2:
	setp.ge.s32 	%p2, %r5, %r2;
	mov.f32 	%f30, 0f00000000;
	@%p2 bra 	$L__BB0_5;
	mul.lo.s32 	%r19, %r2, %r24;
	cvt.s64.s32 	%rd5, %r19;
	mov.f32 	%f30, 0f00000000;
	mov.u32 	%r25, %r5;
$L__BB0_4:
	cvt.s64.s32 	%rd11, %r25;
	mul.wide.s32 	%rd12, %r25, 4;
	add.s64 	%rd13, %rd3, %rd12;
	ld.global.f32 	%f6, [%rd13];
	add.s64 	%rd14, %rd11, %rd5;
	shl.b64 	%rd15, %rd14, 2;
	add.s64 	%rd16, %rd4, %rd15;
	ld.global.f32 	%f7, [%rd16];
	fma.rn.f32 	%f30, %f6, %f7, %f30;
	add.s32 	%r25, %r25, %r6;
	setp.lt.s32 	%p3, %r25, %r2;
	@%p3 bra 	$L__BB0_4;
$L__BB0_5:
	setp.lt.u32 	%p4, %r4, 2;
	st.shared.f32 	[%r7], %f30;
	bar.sync 	0;
	@%p4 bra 	$L__BB0_10;
	mov.u32 	%r26, %r4;
$L__BB0_7:
	shr.u32 	%r12, %r26, 1;
	setp.ge.u32 	%p5, %r3, %r12;
	@%p5 bra 	$L__BB0_9;
	shl.b32 	%r20, %r12, 2;
	add.s32 	%r21, %r7, %r20;
	ld.shared.f32 	%f8, [%r21];
	ld.shared.f32 	%f9, [%r7];
	add.f32 	%f10, %f8, %f9;
	st.shared.f32 	[%r7], %f10;
$L__BB0_9:
	bar.sync 	0;
	setp.gt.u32 	%p6, %r26, 3;
	mov.u32 	%r26, %r12;
	@%p6 bra 	$L__BB0_7;
$L__BB0_10:
	mul.wide.u32 	%rd17, %r24, 4;
	add.s64 	%rd6, %rd1, %rd17;
	setp.ne.s32 	%p7, %r3, 0;
	@%p7 bra 	$L__BB0_12;
	ld.shared.f32 	%f11, [_ZZ3dotPKfS0_PfE5cache];
	atom.global.add.f32 	%f12, [%rd6], %f11;
$L__BB0_12:
	ld.global.f32 	%f13, [%rd6];
	add.s64 	%rd19, %rd2, %rd17;
	ld.global.f32 	%f14, [%rd19];
	add.f32 	%f15, %f13, %f14;
	fma.rn.f32 	%f16, %f15, 0fBBBB989D, 0f3F000000;
	cvt.sat.f32.f32 	%f17, %f16;
	mov.f32 	%f18, 0f4B400001;
	mov.f32 	%f19, 0f437C0000;
	fma.rm.f32 	%f20, %f17, %f19, %f18;
	add.f32 	%f21, %f20, 0fCB40007F;
	neg.f32 	%f22, %f21;
	fma.rn.f32 	%f23, %f15, 0fBFB8AA3B, %f22;
	fma.rn.f32 	%f24, %f15, 0fB2A57060, %f23;
	mov.b32 	%r22, %f20;
	shl.b32 	%r23, %r22, 23;
	mov.b32 	%f25, %r23;
	ex2.approx.ftz.f32 	%f26, %f24;
	mul.f32 	%f27, %f26, %f25;
	cvt.f64.f32 	%fd1, %f27;
	add.f64 	%fd2, %fd1, 0d3FF0000000000000;
	rcp.rn.f64 	%fd3, %fd2;
	cvt.rn.f32.f64 	%f28, %fd3;
	st.global.f32 	[%rd6], %f28;
	add.s32 	%r24, %r24, 1;
	setp.ne.s32 	%p8, %r24, %r1;
	@%p8 bra 	$L__BB0_2;
$L__BB0_13:
	ret;

}
	// .globl	_Z30cnnFullyConnectedLayerBackPropv
.visible .entry _Z30cnnFullyConnectedLayerBackPropv()
{


	ret;

}
	// .globl	_Z28cnnConvolutionalLayerForwardv
.visible .entry _Z28cnnConvolutionalLayerForwardv()
{


	ret;

}
	// .globl	_Z29cnnConvolutionalLayerBackPropv
.visible .entry _Z29cnnConvolutionalLayerBackPropv()
{


	ret;

}
	// .globl	_Z25cnnMaxpoolingLayerForwardv
.visible .entry _Z25cnnMaxpoolingLayerForwardv()
{


	ret;

}
	// .globl	_Z26cnnMaxpoolingLayerBackPropv
.visible .entry _Z26cnnMaxpoolingLayerBackPropv()
{


	ret;

}


// ===== COMPILED SASS (sm_100) =====

	.target	sm_100

	.elftype	@"ET_EXEC"


//--------------------- .note.nv.tkinfo           --------------------------
	.section	.note.nv.tkinfo,"",@"SHT_NOTE"
	.sectionflags	@"SHF_NOTE_NV_TKINFO"
	.tkinfo
        /*0018*/ 	.word	0x00000002
        /*0030*/ 	.string	""
        /*0030*/ 	.string	"ptxas"
        /*0030*/ 	.string	"Cuda compilation tools, release 13.0, V13.0.88"
        /*0030*/ 	.string	"Build cuda_13.0.r13.0/compiler.36424714_0"
        /*0030*/ 	.string	"-arch sm_100 -m 64 "



//--------------------- .note.nv.cuinfo           --------------------------
	.section	.note.nv.cuinfo,"",@"SHT_NOTE"
	.sectionflags	@"SHF_NOTE_NV_CUINFO"
        /*0018*/ 	.short	0x0002
        /*001a*/ 	.short	0x0064
        /*001c*/ 	.short	0x0082
	.zero		2


//--------------------- .nv.info                  --------------------------
	.section	.nv.info,"",@"SHT_CUDA_INFO"
	.align	4


	//----- nvinfo : EIATTR_REGCOUNT
	.align		4
        /*0000*/ 	.byte	0x04, 0x2f
        /*0002*/ 	.short	(.L_3 - .L_2)
	.align		4
.L_2:
        /*0004*/ 	.word	index@(_Z29cnnFullyConnectedLayerForwardPKfS0_S0_Pf)
        /*0008*/ 	.word	0x00000018


	//----- nvinfo : EIATTR_FRAME_SIZE
	.align		4
.L_3:
        /*000c*/ 	.byte	0x04, 0x11
        /*000e*/ 	.short	(.L_5 - .L_4)
	.align		4
.L_4:
        /*0010*/ 	.word	index@($__internal_0_$__cuda_sm20_dblrcp_rn_slowpath_v3)
        /*0014*/ 	.word	0x00000000


	//----- nvinfo : EIATTR_FRAME_SIZE
	.align		4
.L_5:
        /*0018*/ 	.byte	0x04, 0x11
        /*001a*/ 	.short	(.L_7 - .L_6)
	.align		4
.L_6:
        /*001c*/ 	.word	index@(_Z29cnnFullyConnectedLayerForwardPKfS0_S0_Pf)
        /*0020*/ 	.word	0x00000000


	//----- nvinfo : EIATTR_REGCOUNT
	.align		4
.L_7:
        /*0024*/ 	.byte	0x04, 0x2f
        /*0026*/ 	.short	(.L_9 - .L_8)
	.align		4
.L_8:
        /*0028*/ 	.word	index@(_Z30cnnFullyConnectedLayerBackPropv)
        /*002c*/ 	.word	0x00000004


	//----- nvinfo : EIATTR_FRAME_SIZE
	.align		4
.L_9:
        /*0030*/ 	.byte	0x04, 0x11
        /*0032*/ 	.short	(.L_11 - .L_10)
	.align		4
.L_10:
        /*0034*/ 	.word	index@(_Z30cnnFullyConnectedLayerBackPropv)
        /*0038*/ 	.word	0x00000000


	//----- nvinfo : EIATTR_REGCOUNT
	.align		4
.L_11:
        /*003c*/ 	.byte	0x04, 0x2f
        /*003e*/ 	.short	(.L_13 - .L_12)
	.align		4
.L_12:
        /*0040*/ 	.word	index@(_Z28cnnConvolutionalLayerForwardv)
        /*0044*/ 	.word	0x00000004


	//----- nvinfo : EIATTR_FRAME_SIZE
	.align		4
.L_13:
        /*0048*/ 	.byte	0x04, 0x11
        /*004a*/ 	.short	(.L_15 - .L_14)
	.align		4
.L_14:
        /*004c*/ 	.word	index@(_Z28cnnConvolutionalLayerForwardv)
        /*0050*/ 	.word	0x00000000


	//----- nvinfo : EIATTR_REGCOUNT
	.align		4
.L_15:
        /*0054*/ 	.byte	0x04, 0x2f
        /*0056*/ 	.short	(.L_17 - .L_16)
	.align		4
.L_16:
        /*0058*/ 	.word	index@(_Z29cnnConvolutionalLayerBackPropv)
        /*005c*/ 	.word	0x00000004


	//----- nvinfo : EIATTR_FRAME_SIZE
	.align		4
.L_17:
        /*0060*/ 	.byte	0x04, 0x11
        /*0062*/ 	.short	(.L_19 - .L_18)
	.align		4
.L_18:
        /*0064*/ 	.word	index@(_Z29cnnConvolutionalLayerBackPropv)
        /*0068*/ 	.word	0x00000000


	//----- nvinfo : EIATTR_REGCOUNT
	.align		4
.L_19:
        /*006c*/ 	.byte	0x04, 0x2f
        /*006e*/ 	.short	(.L_21 - .L_20)
	.align		4
.L_20:
        /*0070*/ 	.word	index@(_Z25cnnMaxpoolingLayerForwardv)
        /*0074*/ 	.word	0x00000004


	//----- nvinfo : EIATTR_FRAME_SIZE
	.align		4
.L_21:
        /*0078*/ 	.byte	0x04, 0x11
        /*007a*/ 	.short	(.L_23 - .L_22)
	.align		4
.L_22:
        /*007c*/ 	.word	index@(_Z25cnnMaxpoolingLayerForwardv)
        /*0080*/ 	.word	0x00000000


	//----- nvinfo : EIATTR_REGCOUNT
	.align		4
.L_23:
        /*0084*/ 	.byte	0x04, 0x2f
        /*0086*/ 	.short	(.L_25 - .L_24)
	.align		4
.L_24:
        /*0088*/ 	.word	index@(_Z26cnnMaxpoolingLayerBackPropv)
        /*008c*/ 	.word	0x00000004


	//----- nvinfo : EIATTR_FRAME_SIZE
	.align		4
.L_25:
        /*0090*/ 	.byte	0x04, 0x11
        /*0092*/ 	.short	(.L_27 - .L_26)
	.align		4
.L_26:
        /*0094*/ 	.word	index@(_Z26cnnMaxpoolingLayerBackPropv)
        /*0098*/ 	.word	0x00000000


	//----- nvinfo : EIATTR_MIN_STACK_SIZE
	.align		4
.L_27:
        /*009c*/ 	.byte	0x04, 0x12
        /*009e*/ 	.short	(.L_29 - .L_28)
	.align		4
.L_28:
        /*00a0*/ 	.word	index@(_Z26cnnMaxpoolingLayerBackPropv)
        /*00a4*/ 	.word	0x00000000


	//----- nvinfo : EIATTR_MIN_STACK_SIZE
	.align		4
.L_29:
        /*00a8*/ 	.byte	0x04, 0x12
        /*00aa*/ 	.short	(.L_31 - .L_30)
	.align		4
.L_30:
        /*00ac*/ 	.word	index@(_Z25cnnMaxpoolingLayerForwardv)
        /*00b0*/ 	.word	0x00000000


	//----- nvinfo : EIATTR_MIN_STACK_SIZE
	.align		4
.L_31:
        /*00b4*/ 	.byte	0x04, 0x12
        /*00b6*/ 	.short	(.L_33 - .L_32)
	.align		4
.L_32:
        /*00b8*/ 	.word	index@(_Z29cnnConvolutionalLayerBackPropv)
        /*00bc*/ 	.word	0x00000000


	//----- nvinfo : EIATTR_MIN_STACK_SIZE
	.align		4
.L_33:
        /*00c0*/ 	.byte	0x04, 0x12
        /*00c2*/ 	.short	(.L_35 - .L_34)
	.align		4
.L_34:
        /*00c4*/ 	.word	index@(_Z28cnnConvolutionalLayerForwardv)
        /*00c8*/ 	.word	0x00000000


	//----- nvinfo : EIATTR_MIN_STACK_SIZE
	.align		4
.L_35:
        /*00cc*/ 	.byte	0x04, 0x12
        /*00ce*/ 	.short	(.L_37 - .L_36)
	.align		4
.L_36:
        /*00d0*/ 	.word	index@(_Z30cnnFullyConnectedLayerBackPropv)
        /*00d4*/ 	.word	0x00000000


	//----- nvinfo : EIATTR_MIN_STACK_SIZE
	.align		4
.L_37:
        /*00d8*/ 	.byte	0x04, 0x12
        /*00da*/ 	.short	(.L_39 - .L_38)
	.align		4
.L_38:
        /*00dc*/ 	.word	index@(_Z29cnnFullyConnectedLayerForwardPKfS0_S0_Pf)
        /*00e0*/ 	.word	0x00000000
.L_39:


//--------------------- .nv.compat                --------------------------
	.section	.nv.compat,"",@"SHT_CUDA_COMPAT_INFO"
	.align	4
        /*0000*/ 	.byte	0x02, 0x09, 0x00, 0x00, 0x02, 0x02, 0x01, 0x00, 0x02, 0x05, 0x05, 0x00, 0x03, 0x07, 0x01, 0x01
        /*0010*/ 	.byte	0x02, 0x03, 0x00, 0x00, 0x02, 0x06, 0x01, 0x00, 0x04, 0x0b, 0x08, 0x00, 0x01, 0x00, 0x00, 0x00
        /*0020*/ 	.byte	0x00, 0x00, 0x00, 0x00


//--------------------- .nv.info._Z26cnnMaxpoolingLayerBackPropv --------------------------
	.section	.nv.info._Z26cnnMaxpoolingLayerBackPropv,"",@"SHT_CUDA_INFO"
	.sectionflags	@""
	.align	4


	//----- nvinfo : EIATTR_CUDA_API_VERSION
	.align		4
        /*0000*/ 	.byte	0x04, 0x37
        /*0002*/ 	.short	(.L_41 - .L_40)
.L_40:
        /*0004*/ 	.word	0x00000082


	//----- nvinfo : EIATTR_SPARSE_MMA_MASK
	.align		4
.L_41:
        /*0008*/ 	.byte	0x03, 0x50
        /*000a*/ 	.short	0x0000


	//----- nvinfo : EIATTR_MAXREG_COUNT
	.align		4
        /*000c*/ 	.byte	0x03, 0x1b
        /*000e*/ 	.short	0x00ff


	//----- nvinfo : EIATTR_MERCURY_ISA_VERSION
	.align		4
        /*0010*/ 	.byte	0x03, 0x5f
        /*0012*/ 	.short	0x0101


	//----- nvinfo : EIATTR_VRC_CTA_INIT_COUNT
	.align		4
        /*0014*/ 	.byte	0x02, 0x4a
	.zero		1
	.zero		1


	//----- nvinfo : EIATTR_EXIT_INSTR_OFFSETS
	.align		4
        /*0018*/ 	.byte	0x04, 0x1c
        /*001a*/ 	.short	(.L_43 - .L_42)


	//   ....[0]....
.L_42:
        /*001c*/ 	.word	0x00000010


	//----- nvinfo : EIATTR_SW_WAR
	.align		4
.L_43:
        /*0020*/ 	.byte	0x04, 0x36
        /*0022*/ 	.short	(.L_45 - .L_44)
.L_44:
        /*0024*/ 	.word	0x00000008
.L_45:


//--------------------- .nv.info._Z25cnnMaxpoolingLayerForwardv --------------------------
	.section	.nv.info._Z25cnnMaxpoolingLayerForwardv,"",@"SHT_CUDA_INFO"
	.sectionflags	@""
	.align	4


	//----- nvinfo : EIATTR_CUDA_API_VERSION
	.align		4
        /*0000*/ 	.byte	0x04, 0x37
        /*0002*/ 	.short	(.L_47 - .L_46)
.L_46:
        /*0004*/ 	.word	0x00000082


	//----- nvinfo : EIATTR_SPARSE_MMA_MASK
	.align		4
.L_47:
        /*0008*/ 	.byte	0x03, 0x50
        /*000a*/ 	.short	0x0000


	//----- nvinfo : EIATTR_MAXREG_COUNT
	.align		4
        /*000c*/ 	.byte	0x03, 0x1b
        /*000e*/ 	.short	0x00ff


	//----- nvinfo : EIATTR_MERCURY_ISA_VERSION
	.align		4
        /*0010*/ 	.byte	0x03, 0x5f
        /*0012*/ 	.short	0x0101


	//----- nvinfo : EIATTR_VRC_CTA_INIT_COUNT
	.align		4
        /*0014*/ 	.byte	0x02, 0x4a
	.zero		1
	.zero		1


	//----- nvinfo : EIATTR_EXIT_INSTR_OFFSETS
	.align		4
        /*0018*/ 	.byte	0x04, 0x1c
        /*001a*/ 	.short	(.L_49 - .L_48)


	//   ....[0]....
.L_48:
        /*001c*/ 	.word	0x00000010


	//----- nvinfo : EIATTR_SW_WAR
	.align		4
.L_49:
        /*0020*/ 	.byte	0x04, 0x36
        /*0022*/ 	.short	(.L_51 - .L_50)
.L_50:
        /*0024*/ 	.word	0x00000008
.L_51:


//--------------------- .nv.info._Z29cnnConvolutionalLayerBackPropv --------------------------
	.section	.nv.info._Z29cnnConvolutionalLayerBackPropv,"",@"SHT_CUDA_INFO"
	.sectionflags	@""
	.align	4


	//----- nvinfo : EIATTR_CUDA_API_VERSION
	.align		4
        /*0000*/ 	.byte	0x04, 0x37
        /*0002*/ 	.short	(.L_53 - .L_52)
.L_52:
        /*0004*/ 	.word	0x00000082


	//----- nvinfo : EIATTR_SPARSE_MMA_MASK
	.align		4
.L_53:
        /*0008*/ 	.byte	0x03, 0x50
        /*000a*/ 	.short	0x0000


	//----- nvinfo : EIATTR_MAXREG_COUNT
	.align		4
        /*000c*/ 	.byte	0x03, 0x1b
        /*000e*/ 	.short	0x00ff


	//----- nvinfo : EIATTR_MERCURY_ISA_VERSION
	.align		4
        /*0010*/ 	.byte	0x03, 0x5f
        /*0012*/ 	.short	0x0101


	//----- nvinfo : EIATTR_VRC_CTA_INIT_COUNT
	.align		4
        /*0014*/ 	.byte	0x02, 0x4a
	.zero		1
	.zero		1


	//----- nvinfo : EIATTR_EXIT_INSTR_OFFSETS
	.align		4
        /*0018*/ 	.byte	0x04, 0x1c
        /*001a*/ 	.short	(.L_55 - .L_54)


	//   ....[0]....
.L_54:
        /*001c*/ 	.word	0x00000010


	//----- nvinfo : EIATTR_SW_WAR
	.align		4
.L_55:
        /*0020*/ 	.byte	0x04, 0x36
        /*0022*/ 	.short	(.L_57 - .L_56)
.L_56:
        /*0024*/ 	.word	0x00000008
.L_57:


//--------------------- .nv.info._Z28cnnConvolutionalLayerForwardv --------------------------
	.section	.nv.info._Z28cnnConvolutionalLayerForwardv,"",@"SHT_CUDA_INFO"
	.sectionflags	@""
	.align	4


	//----- nvinfo : EIATTR_CUDA_API_VERSION
	.align		4
        /*0000*/ 	.byte	0x04, 0x37
        /*0002*/ 	.short	(.L_59 - .L_58)
.L_58:
        /*0004*/ 	.word	0x00000082


	//----- nvinfo : EIATTR_SPARSE_MMA_MASK
	.align		4
.L_59:
        /*0008*/ 	.byte	0x03, 0x50
        /*000a*/ 	.short	0x0000


	//----- nvinfo : EIATTR_MAXREG_COUNT
	.align		4
        /*000c*/ 	.byte	0x03, 0x1b
        /*000e*/ 	.short	0x00ff


	//----- nvinfo : EIATTR_MERCURY_ISA_VERSION
	.align		4
        /*0010*/ 	.byte	0x03, 0x5f
        /*0012*/ 	.short	0x0101


	//----- nvinfo : EIATTR_VRC_CTA_INIT_COUNT
	.align		4
        /*0014*/ 	.byte	0x02, 0x4a
	.zero		1
	.zero		1


	//----- nvinfo : EIATTR_EXIT_INSTR_OFFSETS
	.align		4
        /*0018*/ 	.byte	0x04, 0x1c
        /*001a*/ 	.short	(.L_61 - .L_60)


	//   ....[0]....
.L_60:
        /*001c*/ 	.word	0x00000010


	//----- nvinfo : EIATTR_SW_WAR
	.align		4
.L_61:
        /*0020*/ 	.byte	0x04, 0x36
        /*0022*/ 	.short	(.L_63 - .L_62)
.L_62:
        /*0024*/ 	.word	0x00000008
.L_63:


//--------------------- .nv.info._Z30cnnFullyConnectedLayerBackPropv --------------------------
	.section	.nv.info._Z30cnnFullyConnectedLayerBackPropv,"",@"SHT_CUDA_INFO"
	.sectionflags	@""
	.align	4


	//----- nvinfo : EIATTR_CUDA_API_VERSION
	.align		4
        /*0000*/ 	.byte	0x04, 0x37
        /*0002*/ 	.short	(.L_65 - .L_64)
.L_64:
        /*0004*/ 	.word	0x00000082


	//----- nvinfo : EIATTR_SPARSE_MMA_MASK
	.align		4
.L_65:
        /*0008*/ 	.byte	0x03, 0x50
        /*000a*/ 	.short	0x0000


	//----- nvinfo : EIATTR_MAXREG_COUNT
	.align		4
        /*000c*/ 	.byte	0x03, 0x1b
        /*000e*/ 	.short	0x00ff


	//----- nvinfo : EIATTR_MERCURY_ISA_VERSION
	.align		4
        /*0010*/ 	.byte	0x03, 0x5f
        /*0012*/ 	.short	0x0101


	//----- nvinfo : EIATTR_VRC_CTA_INIT_COUNT
	.align		4
        /*0014*/ 	.byte	0x02, 0x4a
	.zero		1
	.zero		1


	//----- nvinfo : EIATTR_EXIT_INSTR_OFFSETS
	.align		4
        /*0018*/ 	.byte	0x04, 0x1c
        /*001a*/ 	.short	(.L_67 - .L_66)


	//   ....[0]....
.L_66:
        /*001c*/ 	.word	0x00000010


	//----- nvinfo : EIATTR_SW_WAR
	.align		4
.L_67:
        /*0020*/ 	.byte	0x04, 0x36
        /*0022*/ 	.short	(.L_69 - .L_68)
.L_68:
        /*0024*/ 	.word	0x00000008
.L_69:


//--------------------- .nv.info._Z29cnnFullyConnectedLayerForwardPKfS0_S0_Pf --------------------------
	.section	.nv.info._Z29cnnFullyConnectedLayerForwardPKfS0_S0_Pf,"",@"SHT_CUDA_INFO"
	.sectionflags	@""
	.align	4


	//----- nvinfo : EIATTR_CUDA_API_VERSION
	.align		4
        /*0000*/ 	.byte	0x04, 0x37
        /*0002*/ 	.short	(.L_71 - .L_70)
.L_70:
        /*0004*/ 	.word	0x00000082


	//----- nvinfo : EIATTR_KPARAM_INFO
	.align		4
.L_71:
        /*0008*/ 	.byte	0x04, 0x17
        /*000a*/ 	.short	(.L_73 - .L_72)
.L_72:
        /*000c*/ 	.word	0x00000000
        /*0010*/ 	.short	0x0003
        /*0012*/ 	.short	0x0018
        /*0014*/ 	.byte	0x00, 0xf5, 0x21, 0x00


	//----- nvinfo : EIATTR_KPARAM_INFO
	.align		4
.L_73:
        /*0018*/ 	.byte	0x04, 0x17
        /*001a*/ 	.short	(.L_75 - .L_74)
.L_74:
        /*001c*/ 	.word	0x00000000
        /*0020*/ 	.short	0x0002
        /*0022*/ 	.short	0x0010
        /*0024*/ 	.byte	0x00, 0xf5, 0x21, 0x00


	//----- nvinfo : EIATTR_KPARAM_INFO
	.align		4
.L_75:
        /*0028*/ 	.byte	0x04, 0x17
        /*002a*/ 	.short	(.L_77 - .L_76)
.L_76:
        /*002c*/ 	.word	0x00000000
        /*0030*/ 	.short	0x0001
        /*0032*/ 	.short	0x0008
        /*0034*/ 	.byte	0x00, 0xf5, 0x21, 0x00


	//----- nvinfo : EIATTR_KPARAM_INFO
	.align		4
.L_77:
        /*0038*/ 	.byte	0x04, 0x17
        /*003a*/ 	.short	(.L_79 - .L_78)
.L_78:
        /*003c*/ 	.word	0x00000000
        /*0040*/ 	.short	0x0000
        /*0042*/ 	.short	0x0000
        /*0044*/ 	.byte	0x00, 0xf5, 0x21, 0x00


	//----- nvinfo : EIATTR_SPARSE_MMA_MASK
	.align		4
.L_79:
        /*0048*/ 	.byte	0x03, 0x50
        /*004a*/ 	.short	0x0000


	//----- nvinfo : EIATTR_MAXREG_COUNT
	.align		4
        /*004c*/ 	.byte	0x03, 0x1b
        /*004e*/ 	.short	0x00ff


	//----- nvinfo : EIATTR_NUM_BARRIERS
	.align		4
        /*0050*/ 	.byte	0x02, 0x4c
        /*0052*/ 	.byte	0x01
	.zero		1


	//----- nvinfo : EIATTR_MERCURY_ISA_VERSION
	.align		4
        /*0054*/ 	.byte	0x03, 0x5f
        /*0056*/ 	.short	0x0101


	//----- nvinfo : EIATTR_VRC_CTA_INIT_COUNT
	.align		4
        /*0058*/ 	.byte	0x02, 0x4a
	.zero		1
	.zero		1


	//----- nvinfo : EIATTR_EXIT_INSTR_OFFSETS
	.align		4
        /*005c*/ 	.byte	0x04, 0x1c
        /*005e*/ 	.short	(.L_81 - .L_80)


	//   ....[0]....
.L_80:
        /*0060*/ 	.word	0x00000030


	//   ....[1]....
        /*0064*/ 	.word	0x00000660


	//----- nvinfo : EIATTR_CRS_STACK_SIZE
	.align		4
.L_81:
        /*0068*/ 	.byte	0x04, 0x1e
        /*006a*/ 	.short	(.L_83 - .L_82)
.L_82:
        /*006c*/ 	.word	0x00000000


	//----- nvinfo : EIATTR_CBANK_PARAM_SIZE
	.align		4
.L_83:
        /*0070*/ 	.byte	0x03, 0x19
        /*0072*/ 	.short	0x0020


	//----- nvinfo : EIATTR_PARAM_CBANK
	.align		4
        /*0074*/ 	.byte	0x04, 0x0a
        /*0076*/ 	.short	(.L_85 - .L_84)
	.align		4
.L_84:
        /*0078*/ 	.word	index@(.nv.constant0._Z29cnnFullyConnectedLayerForwardPKfS0_S0_Pf)
        /*007c*/ 	.short	0x0380
        /*007e*/ 	.short	0x0020


	//----- nvinfo : EIATTR_SW_WAR
	.align		4
.L_85:
        /*0080*/ 	.byte	0x04, 0x36
        /*0082*/ 	.short	(.L_87 - .L_86)
.L_86:
        /*0084*/ 	.word	0x00000008
.L_87:


//--------------------- .nv.callgraph             --------------------------
	.section	.nv.callgraph,"",@"SHT_CUDA_CALLGRAPH"
	.align	4
	.sectionentsize	8
	.align		4
        /*0000*/ 	.word	0x00000000
	.align		4
        /*0004*/ 	.word	0xffffffff
	.align		4
        /*0008*/ 	.word	0x00000000
	.align		4
        /*000c*/ 	.word	0xfffffffe
	.align		4
        /*0010*/ 	.word	0x00000000
	.align		4
        /*0014*/ 	.word	0xfffffffd
	.align		4
        /*0018*/ 	.word	0x00000000
	.align		4
        /*001c*/ 	.word	0xfffffffc


//--------------------- .nv.constant3             --------------------------
	.section	.nv.constant3,"a",@progbits
	.align	4
.nv.constant3:
	.type		out_area,@object
	.size		out_area,(in_area - out_area)
out_area:
	.zero		4
	.type		in_area,@object
	.size		in_area,(.L_1 - in_area)
in_area:
	.zero		4
.L_1:


//--------------------- .text._Z26cnnMaxpoolingLayerBackPropv --------------------------
	.section	.text._Z26cnnMaxpoolingLayerBackPropv,"ax",@progbits
	.align	128
        .global         _Z26cnnMaxpoolingLayerBackPropv
        .type           _Z26cnnMaxpoolingLayerBackPropv,@function
        .size           _Z26cnnMaxpoolingLayerBackPropv,(.L_x_19 - _Z26cnnMaxpoolingLayerBackPropv)
        .other          _Z26cnnMaxpoolingLayerBackPropv,@"STO_CUDA_ENTRY STV_DEFAULT"
_Z26cnnMaxpoolingLayerBackPropv:
.text._Z26cnnMaxpoolingLayerBackPropv:
[----:B------:R-:W-:Y:S01]  /*0000*/  LDC R1, c[0x0][0x37c] ;  /* 0x0000df00ff017b82 */ /* 0x000fe20000000800 */
[----:B------:R-:W-:Y:S05]  /*0010*/  EXIT ;  /* 0x000000000000794d */ /* 0x000fea0003800000 */
.L_x_0:
[----:B------:R-:W-:-:S00]  /*0020*/  BRA `(.L_x_0) ;  /* 0xfffffffc00fc7947 */ /* 0x000fc0000383ffff */
[----:B------:R-:W-:-:S00]  /*0030*/  NOP ;  /* 0x0000000000007918 */ /* 0x000fc00000000000 */
        /* <DEDUP_REMOVED lines=12> */
.L_x_19:


//--------------------- .text._Z25cnnMaxpoolingLayerForwardv --------------------------
	.section	.text._Z25cnnMaxpoolingLayerForwardv,"ax",@progbits
	.align	128
        .global         _Z25cnnMaxpoolingLayerForwardv
        .type           _Z25cnnMaxpoolingLayerForwardv,@function
        .size           _Z25cnnMaxpoolingLayerForwardv,(.L_x_20 - _Z25cnnMaxpoolingLayerForwardv)
        .other          _Z25cnnMaxpoolingLayerForwardv,@"STO_CUDA_ENTRY STV_DEFAULT"
_Z25cnnMaxpoolingLayerForwardv:
.text._Z25cnnMaxpoolingLayerForwardv:
[----:B------:R-:W-:Y:S01]  /*0000*/  LDC R1, c[0x0][0x37c] ;  /* 0x0000df00ff017b82 */ /* 0x000fe20000000800 */
[----:B------:R-:W-:Y:S05]  /*0010*/  EXIT ;  /* 0x000000000000794d */ /* 0x000fea0003800000 */
.L_x_1:
        /* <DEDUP_REMOVED lines=14> */
.L_x_20:


//--------------------- .text._Z29cnnConvolutionalLayerBackPropv --------------------------
	.section	.text._Z29cnnConvolutionalLayerBackPropv,"ax",@progbits
	.align	128
        .global         _Z29cnnConvolutionalLayerBackPropv
        .type           _Z29cnnConvolutionalLayerBackPropv,@function
        .size           _Z29cnnConvolutionalLayerBackPropv,(.L_x_21 - _Z29cnnConvolutionalLayerBackPropv)
        .other          _Z29cnnConvolutionalLayerBackPropv,@"STO_CUDA_ENTRY STV_DEFAULT"
_Z29cnnConvolutionalLayerBackPropv:
.text._Z29cnnConvolutionalLayerBackPropv:
[----:B------:R-:W-:Y:S01]  /*0000*/  LDC R1, c[0x0][0x37c] ;  /* 0x0000df00ff017b82 */ /* 0x000fe20000000800 */
[----:B------:R-:W-:Y:S05]  /*0010*/  EXIT ;  /* 0x000000000000794d */ /* 0x000fea0003800000 */
.L_x_2:
        /* <DEDUP_REMOVED lines=14> */
.L_x_21:


//--------------------- .text._Z28cnnConvolutionalLayerForwardv --------------------------
	.section	.text._Z28cnnConvolutionalLayerForwardv,"ax",@progbits
	.align	128
        .global         _Z28cnnConvolutionalLayerForwardv
        .type           _Z28cnnConvolutionalLayerForwardv,@function
        .size           _Z28cnnConvolutionalLayerForwardv,(.L_x_22 - _Z28cnnConvolutionalLayerForwardv)
        .other          _Z28cnnConvolutionalLayerForwardv,@"STO_CUDA_ENTRY STV_DEFAULT"
_Z28cnnConvolutionalLayerForwardv:
.text._Z28cnnConvolutionalLayerForwardv:
[----:B------:R-:W-:Y:S01]  /*0000*/  LDC R1, c[0x0][0x37c] ;  /* 0x0000df00ff017b82 */ /* 0x000fe20000000800 */
[----:B------:R-:W-:Y:S05]  /*0010*/  EXIT ;  /* 0x000000000000794d */ /* 0x000fea0003800000 */
.L_x_3:
        /* <DEDUP_REMOVED lines=14> */
.L_x_22:


//--------------------- .text._Z30cnnFullyConnectedLayerBackPropv --------------------------
	.section	.text._Z30cnnFullyConnectedLayerBackPropv,"ax",@progbits
	.align	128
        .global         _Z30cnnFullyConnectedLayerBackPropv
        .type           _Z30cnnFullyConnectedLayerBackPropv,@function
        .size           _Z30cnnFullyConnectedLayerBackPropv,(.L_x_23 - _Z30cnnFullyConnectedLayerBackPropv)
        .other          _Z30cnnFullyConnectedLayerBackPropv,@"STO_CUDA_ENTRY STV_DEFAULT"
_Z30cnnFullyConnectedLayerBackPropv:
.text._Z30cnnFullyConnectedLayerBackPropv:
[----:B------:R-:W-:Y:S01]  /*0000*/  LDC R1, c[0x0][0x37c] ;  /* 0x0000df00ff017b82 */ /* 0x000fe20000000800 */
[----:B------:R-:W-:Y:S05]  /*0010*/  EXIT ;  /* 0x000000000000794d */ /* 0x000fea0003800000 */
.L_x_4:
        /* <DEDUP_REMOVED lines=14> */
.L_x_23:


//--------------------- .text._Z29cnnFullyConnectedLayerForwardPKfS0_S0_Pf --------------------------
	.section	.text._Z29cnnFullyConnectedLayerForwardPKfS0_S0_Pf,"ax",@progbits
	.align	128
        .global         _Z29cnnFullyConnectedLayerForwardPKfS0_S0_Pf
        .type           _Z29cnnFullyConnectedLayerForwardPKfS0_S0_Pf,@function
        .size           _Z29cnnFullyConnectedLayerForwardPKfS0_S0_Pf,(.L_x_18 - _Z29cnnFullyConnectedLayerForwardPKfS0_S0_Pf)
        .other          _Z29cnnFullyConnectedLayerForwardPKfS0_S0_Pf,@"STO_CUDA_ENTRY STV_DEFAULT"
_Z29cnnFullyConnectedLayerForwardPKfS0_S0_Pf:
.text._Z29cnnFullyConnectedLayerForwardPKfS0_S0_Pf:
[----:B------:R-:W-:Y:S08]  /*0000*/  LDC R1, c[0x0][0x37c] ;  /* 0x0000df00ff017b82 */ /* 0x000ff00000000800 */
[----:B------:R-:W0:Y:S02]  /*0010*/  LDC R0, c[0x3][RZ] ;  /* 0x00c00000ff007b82 */ /* 0x000e240000000800 */
[----:B0-----:R-:W-:-:S13]  /*0020*/  ISETP.GE.AND P0, PT, R0, 0x1, PT ;  /* 0x000000010000780c */ /* 0x001fda0003f06270 */
[----:B------:R-:W-:Y:S05]  /*0030*/  @!P0 EXIT ;  /* 0x000000000000894d */ /* 0x000fea0003800000 */
[----:B------:R-:W0:Y:S01]  /*0040*/  S2R R0, SR_TID.X ;  /* 0x0000000000007919 */ /* 0x000e220000002100 */
[----:B------:R-:W1:Y:S01]  /*0050*/  S2UR UR5, SR_CgaCtaId ;  /* 0x00000000000579c3 */ /* 0x000e620000008800 */
[----:B------:R-:W-:Y:S01]  /*0060*/  UMOV UR4, 0x400 ;  /* 0x0000040000047882 */ /* 0x000fe20000000000 */
[----:B------:R-:W-:Y:S01]  /*0070*/  IMAD.MOV.U32 R2, RZ, RZ, RZ ;  /* 0x000000ffff027224 */ /* 0x000fe200078e00ff */
[----:B------:R-:W2:Y:S05]  /*0080*/  LDCU.64 UR8, c[0x0][0x358] ;  /* 0x00006b00ff0877ac */ /* 0x000eaa0008000a00 */
[----:B------:R-:W3:Y:S08]  /*0090*/  S2UR UR6, SR_CTAID.X ;  /* 0x00000000000679c3 */ /* 0x000ef00000002500 */
[----:B------:R-:W3:Y:S01]  /*00a0*/  LDC R3, c[0x0][0x360] ;  /* 0x0000d800ff037b82 */ /* 0x000ee20000000800 */
[----:B------:R-:W4:Y:S01]  /*00b0*/  LDCU UR7, c[0x0][0x370] ;  /* 0x00006e00ff0777ac */ /* 0x000f220008000800 */
[----:B-1----:R-:W-:-:S06]  /*00c0*/  ULEA UR4, UR5, UR4, 0x18 ;  /* 0x0000000405047291 */ /* 0x002fcc000f8ec0ff */
[----:B0-----:R-:W-:Y:S01]  /*00d0*/  LEA R6, R0, UR4, 0x2 ;  /* 0x0000000400067c11 */ /* 0x001fe2000f8e10ff */
[C---:B---3--:R-:W-:Y:S02]  /*00e0*/  IMAD R4, R3.reuse, UR6, R0 ;  /* 0x0000000603047c24 */ /* 0x048fe4000f8e0200 */
[----:B--2-4-:R-:W-:-:S07]  /*00f0*/  IMAD R5, R3, UR7, RZ ;  /* 0x0000000703057c24 */ /* 0x014fce000f8e02ff */
.L_x_13:
[----:B------:R-:W0:Y:S01]  /*0100*/  LDCU UR4, c[0x3][0x4] ;  /* 0x00c00080ff0477ac */ /* 0x000e220008000800 */
[----:B------:R-:W1:Y:S01]  /*0110*/  LDC.64 R8, c[0x0][0x398] ;  /* 0x0000e600ff087b82 */ /* 0x000e620000000a00 */
[----:B------:R-:W-:Y:S01]  /*0120*/  BSSY.RECONVERGENT B0, `(.L_x_5) ;  /* 0x0000018000007945 */ /* 0x000fe20003800200 */
[----:B------:R-:W-:Y:S01]  /*0130*/  ISETP.GE.U32.AND P0, PT, R3, 0x2, PT ;  /* 0x000000020300780c */ /* 0x000fe20003f06070 */
[----:B------:R-:W2:Y:S01]  /*0140*/  LDCU.64 UR6, c[0x0][0x388] ;  /* 0x00007100ff0677ac */ /* 0x000ea20008000a00 */
[----:B------:R-:W-:Y:S01]  /*0150*/  ISETP.NE.AND P1, PT, R0, RZ, PT ;  /* 0x000000ff0000720c */ /* 0x000fe20003f25270 */
[----:B------:R-:W-:-:S03]  /*0160*/  IMAD.MOV.U32 R7, RZ, RZ, RZ ;  /* 0x000000ffff077224 */ /* 0x000fc600078e00ff */
[----:B------:R-:W3:Y:S01]  /*0170*/  LDC.64 R10, c[0x0][0x390] ;  /* 0x0000e400ff0a7b82 */ /* 0x000ee20000000a00 */
[----:B0-----:R-:W-:-:S13]  /*0180*/  ISETP.GE.AND P2, PT, R4, UR4, PT ;  /* 0x0000000404007c0c */ /* 0x001fda000bf46270 */
[----:B--2---:R-:W-:Y:S05]  /*0190*/  @P2 BRA `(.L_x_6) ;  /* 0x0000000000402947 */ /* 0x004fea0003800000 */
[----:B------:R-:W0:Y:S01]  /*01a0*/  LDC.64 R12, c[0x0][0x380] ;  /* 0x0000e000ff0c7b82 */ /* 0x000e220000000a00 */
[----:B------:R-:W-:Y:S02]  /*01b0*/  IMAD R19, R2, UR4, RZ ;  /* 0x0000000402137c24 */ /* 0x000fe4000f8e02ff */
[----:B------:R-:W-:Y:S02]  /*01c0*/  HFMA2 R7, -RZ, RZ, 0, 0 ;  /* 0x00000000ff077431 */ /* 0x000fe400000001ff */
[----:B------:R-:W-:Y:S01]  /*01d0*/  IMAD.MOV.U32 R18, RZ, RZ, R4 ;  /* 0x000000ffff127224 */ /* 0x000fe200078e0004 */
[----:B------:R-:W-:-:S07]  /*01e0*/  SHF.R.S32.HI R21, RZ, 0x1f, R19 ;  /* 0x0000001fff157819 */ /* 0x000fce0000011413 */
.L_x_7:
[----:B------:R-:W-:Y:S01]  /*01f0*/  IADD3 R15, P2, PT, R19, R18, RZ ;  /* 0x00000012130f7210 */ /* 0x000fe20007f5e0ff */
[----:B0-----:R-:W-:-:S03]  /*0200*/  IMAD.WIDE R16, R18, 0x4, R12 ;  /* 0x0000000412107825 */ /* 0x001fc600078e020c */
[----:B------:R-:W-:Y:S02]  /*0210*/  LEA.HI.X.SX32 R20, R18, R21, 0x1, P2 ;  /* 0x0000001512147211 */ /* 0x000fe400010f0eff */
[C---:B------:R-:W-:Y:S01]  /*0220*/  LEA R14, P2, R15.reuse, UR6, 0x2 ;  /* 0x000000060f0e7c11 */ /* 0x040fe2000f8410ff */
[----:B------:R-:W2:Y:S03]  /*0230*/  LDG.E R16, desc[UR8][R16.64] ;  /* 0x0000000810107981 */ /* 0x000ea6000c1e1900 */
[----:B------:R-:W-:-:S05]  /*0240*/  LEA.HI.X R15, R15, UR7, R20, 0x2, P2 ;  /* 0x000000070f0f7c11 */ /* 0x000fca00090f1414 */
[----:B------:R-:W2:Y:S01]  /*0250*/  LDG.E R14, desc[UR8][R14.64] ;  /* 0x000000080e0e7981 */ /* 0x000ea2000c1e1900 */
[----:B------:R-:W-:-:S05]  /*0260*/  IMAD.IADD R18, R5, 0x1, R18 ;  /* 0x0000000105127824 */ /* 0x000fca00078e0212 */
[----:B------:R-:W-:Y:S01]  /*0270*/  ISETP.GE.AND P2, PT, R18, UR4, PT ;  /* 0x0000000412007c0c */ /* 0x000fe2000bf46270 */
[----:B--2---:R-:W-:-:S12]  /*0280*/  FFMA R7, R16, R14, R7 ;  /* 0x0000000e10077223 */ /* 0x004fd80000000007 */
[----:B------:R-:W-:Y:S05]  /*0290*/  @!P2 BRA `(.L_x_7) ;  /* 0xfffffffc00d4a947 */ /* 0x000fea000383ffff */
.L_x_6:
[----:B------:R-:W-:Y:S05]  /*02a0*/  BSYNC.RECONVERGENT B0 ;  /* 0x0000000000007941 */ /* 0x000fea0003800200 */
.L_x_5:
[----:B------:R0:W-:Y:S01]  /*02b0*/  STS [R6], R7 ;  /* 0x0000000706007388 */ /* 0x0001e20000000800 */
[----:B-1----:R-:W-:-:S04]  /*02c0*/  IMAD.WIDE.U32 R8, R2, 0x4, R8 ;  /* 0x0000000402087825 */ /* 0x002fc800078e0008 */
[----:B---3--:R-:W-:Y:S01]  /*02d0*/  IMAD.WIDE.U32 R10, R2, 0x4, R10 ;  /* 0x00000004020a7825 */ /* 0x008fe200078e000a */
[----:B------:R-:W-:Y:S06]  /*02e0*/  BAR.SYNC.DEFER_BLOCKING 0x0 ;  /* 0x0000000000007b1d */ /* 0x000fec0000010000 */
[----:B0-----:R-:W-:Y:S05]  /*02f0*/  @!P0 BRA `(.L_x_8) ;  /* 0x0000000000308947 */ /* 0x001fea0003800000 */
[----:B------:R-:W-:-:S07]  /*0300*/  MOV R7, R3 ;  /* 0x0000000300077202 */ /* 0x000fce0000000f00 */
.L_x_9:
[----:B------:R-:W-:-:S04]  /*0310*/  SHF.R.U32.HI R15, RZ, 0x1, R7 ;  /* 0x00000001ff0f7819 */ /* 0x000fc80000011607 */
[----:B------:R-:W-:-:S13]  /*0320*/  ISETP.GE.U32.AND P0, PT, R0, R15, PT ;  /* 0x0000000f0000720c */ /* 0x000fda0003f06070 */
[----:B------:R-:W-:Y:S01]  /*0330*/  @!P0 IMAD R12, R15, 0x4, R6 ;  /* 0x000000040f0c8824 */ /* 0x000fe200078e0206 */
[----:B------:R-:W-:Y:S05]  /*0340*/  @!P0 LDS R13, [R6] ;  /* 0x00000000060d8984 */ /* 0x000fea0000000800 */
[----:B------:R-:W0:Y:S02]  /*0350*/  @!P0 LDS R12, [R12] ;  /* 0x000000000c0c8984 */ /* 0x000e240000000800 */
[----:B0-----:R-:W-:-:S05]  /*0360*/  @!P0 FADD R13, R12, R13 ;  /* 0x0000000d0c0d8221 */ /* 0x001fca0000000000 */
[----:B------:R0:W-:Y:S01]  /*0370*/  @!P0 STS [R6], R13 ;  /* 0x0000000d06008388 */ /* 0x0001e20000000800 */
[----:B------:R-:W-:Y:S01]  /*0380*/  BAR.SYNC.DEFER_BLOCKING 0x0 ;  /* 0x0000000000007b1d */ /* 0x000fe20000010000 */
[----:B------:R-:W-:Y:S01]  /*0390*/  ISETP.GT.U32.AND P0, PT, R7, 0x3, PT ;  /* 0x000000030700780c */ /* 0x000fe20003f04070 */
[----:B------:R-:W-:-:S12]  /*03a0*/  IMAD.MOV.U32 R7, RZ, RZ, R15 ;  /* 0x000000ffff077224 */ /* 0x000fd800078e000f */
[----:B0-----:R-:W-:Y:S05]  /*03b0*/  @P0 BRA `(.L_x_9) ;  /* 0xfffffffc00d40947 */ /* 0x001fea000383ffff */
.L_x_8:
[----:B------:R-:W-:Y:S04]  /*03c0*/  BSSY.RECONVERGENT B0, `(.L_x_10) ;  /* 0x0000007000007945 */ /* 0x000fe80003800200 */
[----:B------:R-:W-:Y:S05]  /*03d0*/  @P1 BRA `(.L_x_11) ;  /* 0x0000000000141947 */ /* 0x000fea0003800000 */
[----:B------:R-:W0:Y:S01]  /*03e0*/  S2UR UR5, SR_CgaCtaId ;  /* 0x00000000000579c3 */ /* 0x000e220000008800 */
[----:B------:R-:W-:Y:S02]  /*03f0*/  UMOV UR4, 0x400 ;  /* 0x0000040000047882 */ /* 0x000fe40000000000 */
[----:B0-----:R-:W-:-:S09]  /*0400*/  ULEA UR4, UR5, UR4, 0x18 ;  /* 0x0000000405047291 */ /* 0x001fd2000f8ec0ff */
[----:B------:R-:W0:Y:S04]  /*0410*/  LDS R7, [UR4] ;  /* 0x00000004ff077984 */ /* 0x000e280008000800 */
[----:B0-----:R0:W-:Y:S02]  /*0420*/  REDG.E.ADD.F32.FTZ.RN.STRONG.GPU desc[UR8][R8.64], R7 ;  /* 0x00000007080079a6 */ /* 0x0011e4000c12f308 */
.L_x_11:
[----:B------:R-:W-:Y:S05]  /*0430*/  BSYNC.RECONVERGENT B0 ;  /* 0x0000000000007941 */ /* 0x000fea0003800200 */
.L_x_10:
[----:B------:R-:W2:Y:S04]  /*0440*/  LDG.E R10, desc[UR8][R10.64] ;  /* 0x000000080a0a7981 */ /* 0x000ea8000c1e1900 */
[----:B0-----:R-:W2:Y:S01]  /*0450*/  LDG.E R7, desc[UR8][R8.64] ;  /* 0x0000000808077981 */ /* 0x001ea2000c1e1900 */
[----:B------:R-:W-:Y:S02]  /*0460*/  HFMA2 R12, -RZ, RZ, 0.96630859375, -0.0022525787353515625 ;  /* 0x3bbb989dff0c7431 */ /* 0x000fe400000001ff */
[----:B------:R-:W-:Y:S02]  /*0470*/  IMAD.MOV.U32 R13, RZ, RZ, 0x437c0000 ;  /* 0x437c0000ff0d7424 */ /* 0x000fe400078e00ff */
[----:B--2---:R-:W-:-:S04]  /*0480*/  FADD R7, R7, R10 ;  /* 0x0000000a07077221 */ /* 0x004fc80000000000 */
[----:B------:R-:W-:-:S04]  /*0490*/  FFMA.SAT R12, R7, -R12, 0.5 ;  /* 0x3f000000070c7423 */ /* 0x000fc8000000280c */
[----:B------:R-:W-:-:S04]  /*04a0*/  FFMA.RM R12, R12, R13, 12582913 ;  /* 0x4b4000010c0c7423 */ /* 0x000fc8000000400d */
[C---:B------:R-:W-:Y:S01]  /*04b0*/  FADD R14, R12.reuse, -12583039 ;  /* 0xcb40007f0c0e7421 */ /* 0x040fe20000000000 */
[----:B------:R-:W-:-:S03]  /*04c0*/  IMAD.SHL.U32 R12, R12, 0x800000, RZ ;  /* 0x008000000c0c7824 */ /* 0x000fc600078e00ff */
[----:B------:R-:W-:-:S04]  /*04d0*/  FFMA R14, R7, -1.4426950216293334961, -R14 ;  /* 0xbfb8aa3b070e7823 */ /* 0x000fc8000000080e */
[----:B------:R-:W-:-:S06]  /*04e0*/  FFMA R7, R7, -1.925963033500011079e-08, R14 ;  /* 0xb2a5706007077823 */ /* 0x000fcc000000000e */
[----:B------:R-:W0:Y:S02]  /*04f0*/  MUFU.EX2 R7, R7 ;  /* 0x0000000700077308 */ /* 0x000e240000000800 */
[----:B0-----:R-:W-:-:S06]  /*0500*/  FMUL R18, R12, R7 ;  /* 0x000000070c127220 */ /* 0x001fcc0000400000 */
[----:B------:R-:W0:Y:S02]  /*0510*/  F2F.F64.F32 R10, R18 ;  /* 0x00000012000a7310 */ /* 0x000e240000201800 */
[----:B0-----:R-:W-:-:S06]  /*0520*/  DADD R10, R10, 1 ;  /* 0x3ff000000a0a7429 */ /* 0x001fcc0000000000 */
[----:B------:R-:W0:Y:S04]  /*0530*/  MUFU.RCP64H R13, R11 ;  /* 0x0000000b000d7308 */ /* 0x000e280000001800 */
[----:B------:R-:W-:-:S04]  /*0540*/  IADD3 R12, PT, PT, R11, 0x300402, RZ ;  /* 0x003004020b0c7810 */ /* 0x000fc80007ffe0ff */
[----:B------:R-:W-:Y:S02]  /*0550*/  FSETP.GEU.AND P0, PT, |R12|, 5.8789094863358348022e-39, PT ;  /* 0x004004020c00780b */ /* 0x000fe40003f0e200 */
[----:B0-----:R-:W-:-:S08]  /*0560*/  DFMA R14, -R10, R12, 1 ;  /* 0x3ff000000a0e742b */ /* 0x001fd0000000010c */
[----:B------:R-:W-:-:S08]  /*0570*/  DFMA R14, R14, R14, R14 ;  /* 0x0000000e0e0e722b */ /* 0x000fd0000000000e */
[----:B------:R-:W-:-:S08]  /*0580*/  DFMA R14, R12, R14, R12 ;  /* 0x0000000e0c0e722b */ /* 0x000fd0000000000c */
[----:B------:R-:W-:-:S08]  /*0590*/  DFMA R16, -R10, R14, 1 ;  /* 0x3ff000000a10742b */ /* 0x000fd0000000010e */
[----:B------:R-:W-:Y:S01]  /*05a0*/  DFMA R14, R14, R16, R14 ;  /* 0x000000100e0e722b */ /* 0x000fe2000000000e */
[----:B------:R-:W-:Y:S10]  /*05b0*/  @P0 BRA `(.L_x_12) ;  /* 0x0000000000100947 */ /* 0x000ff40003800000 */
[----:B------:R-:W-:Y:S02]  /*05c0*/  LOP3.LUT R7, R11, 0x7fffffff, RZ, 0xc0, !PT ;  /* 0x7fffffff0b077812 */ /* 0x000fe400078ec0ff */
[----:B------:R-:W-:-:S03]  /*05d0*/  MOV R12, 0x600 ;  /* 0x00000600000c7802 */ /* 0x000fc60000000f00 */
[----:B------:R-:W-:-:S07]  /*05e0*/  VIADD R16, R7, 0xfff00000 ;  /* 0xfff0000007107836 */ /* 0x000fce0000000000 */
[----:B------:R-:W-:Y:S05]  /*05f0*/  CALL.REL.NOINC `($__internal_0_$__cuda_sm20_dblrcp_rn_slowpath_v3) ;  /* 0x00000000001c7944 */ /* 0x000fea0003c00000 */
.L_x_12:
[----:B------:R-:W0:Y:S01]  /*0600*/  F2F.F32.F64 R15, R14 ;  /* 0x0000000e000f7310 */ /* 0x000e220000301000 */
[----:B------:R-:W1:Y:S01]  /*0610*/  LDCU UR4, c[0x3][URZ] ;  /* 0x00c00000ff0477ac */ /* 0x000e620008000800 */
[----:B------:R-:W-:Y:S01]  /*0620*/  VIADD R2, R2, 0x1 ;  /* 0x0000000102027836 */ /* 0x000fe20000000000 */
[----:B0-----:R0:W-:Y:S04]  /*0630*/  STG.E desc[UR8][R8.64], R15 ;  /* 0x0000000f08007986 */ /* 0x0011e8000c101908 */
[----:B-1----:R-:W-:-:S13]  /*0640*/  ISETP.NE.AND P0, PT, R2, UR4, PT ;  /* 0x0000000402007c0c */ /* 0x002fda000bf05270 */
[----:B0-----:R-:W-:Y:S05]  /*0650*/  @P0 BRA `(.L_x_13) ;  /* 0xfffffff800a80947 */ /* 0x001fea000383ffff */
[----:B------:R-:W-:Y:S05]  /*0660*/  EXIT ;  /* 0x000000000000794d */ /* 0x000fea0003800000 */
        .weak           $__internal_0_$__cuda_sm20_dblrcp_rn_slowpath_v3
        .type           $__internal_0_$__cuda_sm20_dblrcp_rn_slowpath_v3,@function
        .size           $__internal_0_$__cuda_sm20_dblrcp_rn_slowpath_v3,(.L_x_18 - $__internal_0_$__cuda_sm20_dblrcp_rn_slowpath_v3)
$__internal_0_$__cuda_sm20_dblrcp_rn_slowpath_v3:
[----:B------:R-:W-:-:S14]  /*0670*/  DSETP.GTU.AND P0, PT, |R10|, +INF , PT ;  /* 0x7ff000000a00742a */ /* 0x000fdc0003f0c200 */
[----:B------:R-:W-:Y:S05]  /*0680*/  @P0 BRA `(.L_x_14) ;  /* 0x00000000007c0947 */ /* 0x000fea0003800000 */
[----:B------:R-:W-:-:S04]  /*0690*/  LOP3.LUT R7, R11, 0x7fffffff, RZ, 0xc0, !PT ;  /* 0x7fffffff0b077812 */ /* 0x000fc800078ec0ff */
[----:B------:R-:W-:-:S04]  /*06a0*/  IADD3 R13, PT, PT, R7, -0x1, RZ ;  /* 0xffffffff070d7810 */ /* 0x000fc80007ffe0ff */
[----:B------:R-:W-:-:S13]  /*06b0*/  ISETP.GE.U32.AND P0, PT, R13, 0x7fefffff, PT ;  /* 0x7fefffff0d00780c */ /* 0x000fda0003f06070 */
[----:B------:R-:W-:Y:S01]  /*06c0*/  @P0 LOP3.LUT R15, R11, 0x7ff00000, RZ, 0x3c, !PT ;  /* 0x7ff000000b0f0812 */ /* 0x000fe200078e3cff */
[----:B------:R-:W-:Y:S01]  /*06d0*/  @P0 IMAD.MOV.U32 R14, RZ, RZ, RZ ;  /* 0x000000ffff0e0224 */ /* 0x000fe200078e00ff */
[----:B------:R-:W-:Y:S06]  /*06e0*/  @P0 BRA `(.L_x_15) ;  /* 0x00000000006c0947 */ /* 0x000fec0003800000 */
[----:B------:R-:W-:-:S13]  /*06f0*/  ISETP.GE.U32.AND P0, PT, R7, 0x1000001, PT ;  /* 0x010000010700780c */ /* 0x000fda0003f06070 */
[----:B------:R-:W-:Y:S05]  /*0700*/  @!P0 BRA `(.L_x_16) ;  /* 0x0000000000348947 */ /* 0x000fea0003800000 */
[----:B------:R-:W-:Y:S01]  /*0710*/  IADD3 R15, PT, PT, R11, -0x3fe00000, RZ ;  /* 0xc02000000b0f7810 */ /* 0x000fe20007ffe0ff */
[----:B------:R-:W-:-:S03]  /*0720*/  IMAD.MOV.U32 R14, RZ, RZ, R10 ;  /* 0x000000ffff0e7224 */ /* 0x000fc600078e000a */
[----:B------:R-:W0:Y:S03]  /*0730*/  MUFU.RCP64H R17, R15 ;  /* 0x0000000f00117308 */ /* 0x000e260000001800 */
[----:B0-----:R-:W-:-:S08]  /*0740*/  DFMA R18, -R14, R16, 1 ;  /* 0x3ff000000e12742b */ /* 0x001fd00000000110 */
[----:B------:R-:W-:-:S08]  /*0750*/  DFMA R18, R18, R18, R18 ;  /* 0x000000121212722b */ /* 0x000fd00000000012 */
[----:B------:R-:W-:-:S08]  /*0760*/  DFMA R18, R16, R18, R16 ;  /* 0x000000121012722b */ /* 0x000fd00000000010 */
[----:B------:R-:W-:-:S08]  /*0770*/  DFMA R16, -R14, R18, 1 ;  /* 0x3ff000000e10742b */ /* 0x000fd00000000112 */
[----:B------:R-:W-:-:S08]  /*0780*/  DFMA R16, R18, R16, R18 ;  /* 0x000000101210722b */ /* 0x000fd00000000012 */
[----:B------:R-:W-:-:S08]  /*0790*/  DMUL R16, R16, 2.2250738585072013831e-308 ;  /* 0x0010000010107828 */ /* 0x000fd00000000000 */
[----:B------:R-:W-:-:S08]  /*07a0*/  DFMA R10, -R10, R16, 1 ;  /* 0x3ff000000a0a742b */ /* 0x000fd00000000110 */
[----:B------:R-:W-:-:S08]  /*07b0*/  DFMA R10, R10, R10, R10 ;  /* 0x0000000a0a0a722b */ /* 0x000fd0000000000a */
[----:B------:R-:W-:Y:S01]  /*07c0*/  DFMA R14, R16, R10, R16 ;  /* 0x0000000a100e722b */ /* 0x000fe20000000010 */
[----:B------:R-:W-:Y:S10]  /*07d0*/  BRA `(.L_x_15) ;  /* 0x0000000000307947 */ /* 0x000ff40003800000 */
.L_x_16:
[----:B------:R-:W-:Y:S01]  /*07e0*/  DMUL R10, R10, 8.11296384146066816958e+31 ;  /* 0x469000000a0a7828 */ /* 0x000fe20000000000 */
[----:B------:R-:W-:-:S05]  /*07f0*/  MOV R14, R16 ;  /* 0x00000010000e7202 */ /* 0x000fca0000000f00 */
[----:B------:R-:W0:Y:S02]  /*0800*/  MUFU.RCP64H R15, R11 ;  /* 0x0000000b000f7308 */ /* 0x000e240000001800 */
[----:B0-----:R-:W-:-:S08]  /*0810*/  DFMA R16, -R10, R14, 1 ;  /* 0x3ff000000a10742b */ /* 0x001fd0000000010e */
[----:B------:R-:W-:-:S08]  /*0820*/  DFMA R16, R16, R16, R16 ;  /* 0x000000101010722b */ /* 0x000fd00000000010 */
[----:B------:R-:W-:-:S08]  /*0830*/  DFMA R16, R14, R16, R14 ;  /* 0x000000100e10722b */ /* 0x000fd0000000000e */
[----:B------:R-:W-:-:S08]  /*0840*/  DFMA R14, -R10, R16, 1 ;  /* 0x3ff000000a0e742b */ /* 0x000fd00000000110 */
[----:B------:R-:W-:-:S08]  /*0850*/  DFMA R14, R16, R14, R16 ;  /* 0x0000000e100e722b */ /* 0x000fd00000000010 */
[----:B------:R-:W-:Y:S01]  /*0860*/  DMUL R14, R14, 8.11296384146066816958e+31 ;  /* 0x469000000e0e7828 */ /* 0x000fe20000000000 */
[----:B------:R-:W-:Y:S10]  /*0870*/  BRA `(.L_x_15) ;  /* 0x0000000000087947 */ /* 0x000ff40003800000 */
.L_x_14:
[----:B------:R-:W-:Y:S01]  /*0880*/  LOP3.LUT R15, R11, 0x80000, RZ, 0xfc, !PT ;  /* 0x000800000b0f7812 */ /* 0x000fe200078efcff */
[----:B------:R-:W-:-:S07]  /*0890*/  IMAD.MOV.U32 R14, RZ, RZ, R10 ;  /* 0x000000ffff0e7224 */ /* 0x000fce00078e000a */
.L_x_15:
[----:B------:R-:W-:-:S04]  /*08a0*/  MOV R13, 0x0 ;  /* 0x00000000000d7802 */ /* 0x000fc80000000f00 */
[----:B------:R-:W-:Y:S05]  /*08b0*/  RET.REL.NODEC R12 `(_Z29cnnFullyConnectedLayerForwardPKfS0_S0_Pf) ;  /* 0xfffffff40cd07950 */ /* 0x000fea0003c3ffff */
.L_x_17:
        /* <DEDUP_REMOVED lines=12> */
.L_x_18:


//--------------------- .nv.shared.reserved.0     --------------------------
	.section	.nv.shared.reserved.0,"aw",@nobits
	.weak		__nv_reservedSMEM_offset_0_alias
	.size		__nv_reservedSMEM_offset_0_alias, 0, 64
	.other		__nv_reservedSMEM_offset_0_alias,@"STO_CUDA_RESERVED_SHARED STV_DEFAULT"
__nv_reservedSMEM_offset_0_alias:
	.zero		0
	.zero		64


//--------------------- .nv.shared._Z29cnnFullyConnectedLayerForwardPKfS0_S0_Pf --------------------------
	.section	.nv.shared._Z29cnnFullyConnectedLayerForwardPKfS0_S0_Pf,"aw",@nobits
	.sectionflags	@""
	.align	4
.nv.shared._Z29cnnFullyConnectedLayerForwardPKfS0_S0_Pf:
	.zero		5120


//--------------------- .nv.constant0._Z26cnnMaxpoolingLayerBackPropv --------------------------
	.section	.nv.constant0._Z26cnnMaxpoolingLayerBackPropv,"a",@progbits
	.sectionflags	@""
	.align	4
.nv.constant0._Z26cnnMaxpoolingLayerBackPropv:
	.zero		896


//--------------------- .nv.constant0._Z25cnnMaxpoolingLayerForwardv --------------------------
	.section	.nv.constant0._Z25cnnMaxpoolingLayerForwardv,"a",@progbits
	.sectionflags	@""
	.align	4
.nv.constant0._Z25cnnMaxpoolingLayerForwardv:
	.zero		896


//--------------------- .nv.constant0._Z29cnnConvolutionalLayerBackPropv --------------------------
	.section	.nv.constant0._Z29cnnConvolutionalLayerBackPropv,"a",@progbits
	.sectionflags	@""
	.align	4
.nv.constant0._Z29cnnConvolutionalLayerBackPropv:
	.zero		896


//--------------------- .nv.constant0._Z28cnnConvolutionalLayerForwardv --------------------------
	.section	.nv.constant0._Z28cnnConvolutionalLayerForwardv,"a",@progbits
	.sectionflags	@""
	.align	4
.nv.constant0._Z28cnnConvolutionalLayerForwardv:
	.zero		896


//--------------------- .nv.constant0._Z30cnnFullyConnectedLayerBackPropv --------------------------
	.section	.nv.constant0._Z30cnnFullyConnectedLayerBackPropv,"a",@progbits
	.sectionflags	@""
	.align	4
.nv.constant0._Z30cnnFullyConnectedLayerBackPropv:
	.zero		896


//--------------------- .nv.constant0._Z29cnnFullyConnectedLayerForwardPKfS0_S0_Pf --------------------------
	.section	.nv.constant0._Z29cnnFullyConnectedLayerForwardPKfS0_S0_Pf,"a",@progbits
	.sectionflags	@""
	.align	4
.nv.constant0._Z29cnnFullyConnectedLayerForwardPKfS0_S0_Pf:
	.zero		928


//--------------------- SYMBOLS --------------------------

	.type		.nv.reservedSmem.offset0,@object
	.size		.nv.reservedSmem.offset0,0x4
	.type		.nv.reservedSmem.cap,@object
	.size		.nv.reservedSmem.cap,0x4
